//
// Generated by NVIDIA NVVM Compiler
//
// Compiler Build ID: CL-36424714
// Cuda compilation tools, release 13.0, V13.0.88
// Based on NVVM 20.0.0
//

.version 9.0
.target sm_100
.address_size 64

	// .globl	_Z11witnessTestPfPVbyy

.visible .entry _Z11witnessTestPfPVbyy(
	.param .u64 .ptr .align 1 _Z11witnessTestPfPVbyy_param_0,
	.param .u64 .ptr .align 1 _Z11witnessTestPfPVbyy_param_1,
	.param .u64 _Z11witnessTestPfPVbyy_param_2,
	.param .u64 _Z11witnessTestPfPVbyy_param_3
)
{
	.reg .pred 	%p<15>;
	.reg .b16 	%rs<4>;
	.reg .b32 	%r<11>;
	.reg .b32 	%f<4>;
	.reg .b64 	%rd<50>;

	ld.param.u64 	%rd24, [_Z11witnessTestPfPVbyy_param_0];
	ld.param.u64 	%rd27, [_Z11witnessTestPfPVbyy_param_1];
	ld.param.u64 	%rd47, [_Z11witnessTestPfPVbyy_param_2];
	ld.param.u64 	%rd26, [_Z11witnessTestPfPVbyy_param_3];
	cvta.to.global.u64 	%rd1, %rd27;
	ld.volatile.global.u8 	%rs1, [%rd1];
	setp.eq.s16 	%p1, %rs1, 0;
	@%p1 bra 	$L__BB0_21;
	cvta.to.global.u64 	%rd29, %rd24;
	mov.u32 	%r1, %tid.x;
	mul.wide.u32 	%rd30, %r1, 4;
	add.s64 	%rd31, %rd29, %rd30;
	ld.global.f32 	%f1, [%rd31];
	setp.eq.s64 	%p2, %rd47, 0;
	mov.b64 	%rd45, 1;
	@%p2 bra 	$L__BB0_11;
	add.s64 	%rd33, %rd26, -4;
	cvt.rn.f32.u64 	%f2, %rd33;
	fma.rn.f32 	%f3, %f1, %f2, 0f40000000;
	cvt.rzi.u64.f32 	%rd41, %f3;
	mov.b64 	%rd45, 1;
	cvt.u32.u64 	%r2, %rd26;
	mov.u64 	%rd43, %rd47;
$L__BB0_3:
	mov.u64 	%rd5, %rd43;
	or.b64  	%rd34, %rd41, %rd26;
	and.b64  	%rd35, %rd34, -4294967296;
	setp.ne.s64 	%p3, %rd35, 0;
	@%p3 bra 	$L__BB0_5;
	cvt.u32.u64 	%r3, %rd41;
	rem.u32 	%r4, %r3, %r2;
	cvt.u64.u32 	%rd44, %r4;
	bra.uni 	$L__BB0_6;
$L__BB0_5:
	rem.u64 	%rd44, %rd41, %rd26;
$L__BB0_6:
	and.b64  	%rd36, %rd5, 1;
	setp.eq.b64 	%p4, %rd36, 1;
	not.pred 	%p5, %p4;
	@%p5 bra 	$L__BB0_10;
	mul.lo.s64 	%rd9, %rd44, %rd45;
	or.b64  	%rd37, %rd9, %rd26;
	and.b64  	%rd38, %rd37, -4294967296;
	setp.ne.s64 	%p6, %rd38, 0;
	@%p6 bra 	$L__BB0_9;
	cvt.u32.u64 	%r6, %rd9;
	rem.u32 	%r7, %r6, %r2;
	cvt.u64.u32 	%rd45, %r7;
	bra.uni 	$L__BB0_10;
$L__BB0_9:
	rem.u64 	%rd45, %rd9, %rd26;
$L__BB0_10:
	shr.u64 	%rd43, %rd5, 1;
	mul.lo.s64 	%rd41, %rd44, %rd44;
	setp.gt.u64 	%p7, %rd5, 1;
	@%p7 bra 	$L__BB0_3;
$L__BB0_11:
	setp.eq.s64 	%p8, %rd45, 1;
	add.s64 	%rd16, %rd26, -1;
	setp.eq.s64 	%p9, %rd45, %rd16;
	or.pred  	%p10, %p8, %p9;
	@%p10 bra 	$L__BB0_21;
	cvt.u32.u64 	%r8, %rd26;
$L__BB0_13:
	setp.eq.s64 	%p11, %rd47, %rd16;
	@%p11 bra 	$L__BB0_20;
	mul.lo.s64 	%rd19, %rd45, %rd45;
	or.b64  	%rd39, %rd19, %rd26;
	and.b64  	%rd40, %rd39, -4294967296;
	setp.ne.s64 	%p12, %rd40, 0;
	@%p12 bra 	$L__BB0_16;
	cvt.u32.u64 	%r9, %rd19;
	rem.u32 	%r10, %r9, %r8;
	cvt.u64.u32 	%rd45, %r10;
	bra.uni 	$L__BB0_17;
$L__BB0_16:
	rem.u64 	%rd45, %rd19, %rd26;
$L__BB0_17:
	setp.ne.s64 	%p13, %rd45, 1;
	@%p13 bra 	$L__BB0_19;
	mov.b16 	%rs2, 0;
	st.volatile.global.u8 	[%rd1], %rs2;
	bra.uni 	$L__BB0_21;
$L__BB0_19:
	shl.b64 	%rd47, %rd47, 1;
	setp.eq.s64 	%p14, %rd45, %rd16;
	@%p14 bra 	$L__BB0_21;
	bra.uni 	$L__BB0_13;
$L__BB0_20:
	mov.b16 	%rs3, 0;
	st.volatile.global.u8 	[%rd1], %rs3;
$L__BB0_21:
	ret;

}


// ===== COMPILED SASS (sm_100) =====

	.target	sm_100

	.elftype	@"ET_EXEC"


//--------------------- .note.nv.tkinfo           --------------------------
	.section	.note.nv.tkinfo,"",@"SHT_NOTE"
	.sectionflags	@"SHF_NOTE_NV_TKINFO"
	.tkinfo
        /*0018*/ 	.word	0x00000002
        /*0030*/ 	.string	""
        /*0030*/ 	.string	"ptxas"
        /*0030*/ 	.string	"Cuda compilation tools, release 13.0, V13.0.88"
        /*0030*/ 	.string	"Build cuda_13.0.r13.0/compiler.36424714_0"
        /*0030*/ 	.string	"-arch sm_100 -m 64 "



//--------------------- .note.nv.cuinfo           --------------------------
	.section	.note.nv.cuinfo,"",@"SHT_NOTE"
	.sectionflags	@"SHF_NOTE_NV_CUINFO"
        /*0018*/ 	.short	0x0002
        /*001a*/ 	.short	0x0064
        /*001c*/ 	.short	0x0082
	.zero		2


//--------------------- .nv.info                  --------------------------
	.section	.nv.info,"",@"SHT_CUDA_INFO"
	.align	4


	//----- nvinfo : EIATTR_REGCOUNT
	.align		4
        /*0000*/ 	.byte	0x04, 0x2f
        /*0002*/ 	.short	(.L_1 - .L_0)
	.align		4
.L_0:
        /*0004*/ 	.word	index@(_Z11witnessTestPfPVbyy)
        /*0008*/ 	.word	0x00000016


	//----- nvinfo : EIATTR_FRAME_SIZE
	.align		4
.L_1:
        /*000c*/ 	.byte	0x04, 0x11
        /*000e*/ 	.short	(.L_3 - .L_2)
	.align		4
.L_2:
        /*0010*/ 	.word	index@($__internal_0_$__cuda_sm20_rem_u64)
        /*0014*/ 	.word	0x00000000


	//----- nvinfo : EIATTR_FRAME_SIZE
	.align		4
.L_3:
        /*0018*/ 	.byte	0x04, 0x11
        /*001a*/ 	.short	(.L_5 - .L_4)
	.align		4
.L_4:
        /*001c*/ 	.word	index@(_Z11witnessTestPfPVbyy)
        /*0020*/ 	.word	0x00000000


	//----- nvinfo : EIATTR_MIN_STACK_SIZE
	.align		4
.L_5:
        /*0024*/ 	.byte	0x04, 0x12
        /*0026*/ 	.short	(.L_7 - .L_6)
	.align		4
.L_6:
        /*0028*/ 	.word	index@(_Z11witnessTestPfPVbyy)
        /*002c*/ 	.word	0x00000000
.L_7:


//--------------------- .nv.compat                --------------------------
	.section	.nv.compat,"",@"SHT_CUDA_COMPAT_INFO"
	.align	4
        /*0000*/ 	.byte	0x02, 0x09, 0x00, 0x00, 0x02, 0x02, 0x01, 0x00, 0x02, 0x05, 0x05, 0x00, 0x03, 0x07, 0x01, 0x01
        /*0010*/ 	.byte	0x02, 0x03, 0x00, 0x00, 0x02, 0x06, 0x01, 0x00, 0x04, 0x0b, 0x08, 0x00, 0x09, 0x00, 0x00, 0x00
        /*0020*/ 	.byte	0x00, 0x00, 0x00, 0x00


//--------------------- .nv.info._Z11witnessTestPfPVbyy --------------------------
	.section	.nv.info._Z11witnessTestPfPVbyy,"",@"SHT_CUDA_INFO"
	.sectionflags	@""
	.align	4


	//----- nvinfo : EIATTR_CUDA_API_VERSION
	.align		4
        /*0000*/ 	.byte	0x04, 0x37
        /*0002*/ 	.short	(.L_9 - .L_8)
.L_8:
        /*0004*/ 	.word	0x00000082


	//----- nvinfo : EIATTR_KPARAM_INFO
	.align		4
.L_9:
        /*0008*/ 	.byte	0x04, 0x17
        /*000a*/ 	.short	(.L_11 - .L_10)
.L_10:
        /*000c*/ 	.word	0x00000000
        /*0010*/ 	.short	0x0003
        /*0012*/ 	.short	0x0018
        /*0014*/ 	.byte	0x00, 0xf0, 0x21, 0x00


	//----- nvinfo : EIATTR_KPARAM_INFO
	.align		4
.L_11:
        /*0018*/ 	.byte	0x04, 0x17
        /*001a*/ 	.short	(.L_13 - .L_12)
.L_12:
        /*001c*/ 	.word	0x00000000
        /*0020*/ 	.short	0x0002
        /*0022*/ 	.short	0x0010
        /*0024*/ 	.byte	0x00, 0xf0, 0x21, 0x00


	//----- nvinfo : EIATTR_KPARAM_INFO
	.align		4
.L_13:
        /*0028*/ 	.byte	0x04, 0x17
        /*002a*/ 	.short	(.L_15 - .L_14)
.L_14:
        /*002c*/ 	.word	0x00000000
        /*0030*/ 	.short	0x0001
        /*0032*/ 	.short	0x0008
        /*0034*/ 	.byte	0x00, 0xf5, 0x21, 0x00


	//----- nvinfo : EIATTR_KPARAM_INFO
	.align		4
.L_15:
        /*0038*/ 	.byte	0x04, 0x17
        /*003a*/ 	.short	(.L_17 - .L_16)
.L_16:
        /*003c*/ 	.word	0x00000000
        /*0040*/ 	.short	0x0000
        /*0042*/ 	.short	0x0000
        /*0044*/ 	.byte	0x00, 0xf5, 0x21, 0x00


	//----- nvinfo : EIATTR_SPARSE_MMA_MASK
	.align		4
.L_17:
        /*0048*/ 	.byte	0x03, 0x50
        /*004a*/ 	.short	0x0000


	//----- nvinfo : EIATTR_MAXREG_COUNT
	.align		4
        /*004c*/ 	.byte	0x03, 0x1b
        /*004e*/ 	.short	0x00ff


	//----- nvinfo : EIATTR_MERCURY_ISA_VERSION
	.align		4
        /*0050*/ 	.byte	0x03, 0x5f
        /*0052*/ 	.short	0x0101


	//----- nvinfo : EIATTR_VRC_CTA_INIT_COUNT
	.align		4
        /*0054*/ 	.byte	0x02, 0x4a
	.zero		1
	.zero		1


	//----- nvinfo : EIATTR_EXIT_INSTR_OFFSETS
	.align		4
        /*0058*/ 	.byte	0x04, 0x1c
        /*005a*/ 	.short	(.L_19 - .L_18)


	//   ....[0]....
.L_18:
        /*005c*/ 	.word	0x00000050


	//   ....[1]....
        /*0060*/ 	.word	0x00000770


	//   ....[2]....
        /*0064*/ 	.word	0x00000a50


	//   ....[3]....
        /*0068*/ 	.word	0x00000af0


	//   ....[4]....
        /*006c*/ 	.word	0x00000b20


	//----- nvinfo : EIATTR_CRS_STACK_SIZE
	.align		4
.L_19:
        /*0070*/ 	.byte	0x04, 0x1e
        /*0072*/ 	.short	(.L_21 - .L_20)
.L_20:
        /*0074*/ 	.word	0x00000000


	//----- nvinfo : EIATTR_CBANK_PARAM_SIZE
	.align		4
.L_21:
        /*0078*/ 	.byte	0x03, 0x19
        /*007a*/ 	.short	0x0020


	//----- nvinfo : EIATTR_PARAM_CBANK
	.align		4
        /*007c*/ 	.byte	0x04, 0x0a
        /*007e*/ 	.short	(.L_23 - .L_22)
	.align		4
.L_22:
        /*0080*/ 	.word	index@(.nv.constant0._Z11witnessTestPfPVbyy)
        /*0084*/ 	.short	0x0380
        /*0086*/ 	.short	0x0020


	//----- nvinfo : EIATTR_SW_WAR
	.align		4
.L_23:
        /*0088*/ 	.byte	0x04, 0x36
        /*008a*/ 	.short	(.L_25 - .L_24)
.L_24:
        /*008c*/ 	.word	0x00000008
.L_25:


//--------------------- .nv.callgraph             --------------------------
	.section	.nv.callgraph,"",@"SHT_CUDA_CALLGRAPH"
	.align	4
	.sectionentsize	8
	.align		4
        /*0000*/ 	.word	0x00000000
	.align		4
        /*0004*/ 	.word	0xffffffff
	.align		4
        /*0008*/ 	.word	0x00000000
	.align		4
        /*000c*/ 	.word	0xfffffffe
	.align		4
        /*0010*/ 	.word	0x00000000
	.align		4
        /*0014*/ 	.word	0xfffffffd
	.align		4
        /*0018*/ 	.word	0x00000000
	.align		4
        /*001c*/ 	.word	0xfffffffc


//--------------------- .text._Z11witnessTestPfPVbyy --------------------------
	.section	.text._Z11witnessTestPfPVbyy,"ax",@progbits
	.align	128
        .global         _Z11witnessTestPfPVbyy
        .type           _Z11witnessTestPfPVbyy,@function
        .size           _Z11witnessTestPfPVbyy,(.L_x_17 - _Z11witnessTestPfPVbyy)
        .other          _Z11witnessTestPfPVbyy,@"STO_CUDA_ENTRY STV_DEFAULT"
_Z11witnessTestPfPVbyy:
.text._Z11witnessTestPfPVbyy:
[----:B------:R-:W-:Y:S08]  /*0000*/  LDC R1, c[0x0][0x37c] ;  /* 0x0000df00ff017b82 */ /* 0x000ff00000000800 */
[----:B------:R-:W0:Y:S01]  /*0010*/  LDC.64 R2, c[0x0][0x388] ;  /* 0x0000e200ff027b82 */ /* 0x000e220000000a00 */
[----:B------:R-:W0:Y:S02]  /*0020*/  LDCU.64 UR12, c[0x0][0x358] ;  /* 0x00006b00ff0c77ac */ /* 0x000e240008000a00 */
[----:B0-----:R-:W2:Y:S02]  /*0030*/  LDG.E.U8.STRONG.SYS R2, desc[UR12][R2.64] ;  /* 0x0000000c02027981 */ /* 0x001ea4000c1f5100 */
[----:B--2---:R-:W-:-:S13]  /*0040*/  ISETP.NE.AND P0, PT, R2, RZ, PT ;  /* 0x000000ff0200720c */ /* 0x004fda0003f05270 */
[----:B------:R-:W-:Y:S05]  /*0050*/  @!P0 EXIT ;  /* 0x000000000000894d */ /* 0x000fea0003800000 */
[----:B------:R-:W0:Y:S01]  /*0060*/  S2R R5, SR_TID.X ;  /* 0x0000000000057919 */ /* 0x000e220000002100 */
[----:B------:R-:W1:Y:S01]  /*0070*/  LDCU.128 UR16, c[0x0][0x390] ;  /* 0x00007200ff1077ac */ /* 0x000e620008000c00 */
[----:B------:R-:W0:Y:S01]  /*0080*/  LDC.64 R2, c[0x0][0x380] ;  /* 0x0000e000ff027b82 */ /* 0x000e220000000a00 */
[----:B------:R-:W-:Y:S01]  /*0090*/  IMAD.MOV.U32 R4, RZ, RZ, 0x1 ;  /* 0x00000001ff047424 */ /* 0x000fe200078e00ff */
[----:B------:R-:W2:Y:S01]  /*00a0*/  LDCU.64 UR10, c[0x0][0x390] ;  /* 0x00007200ff0a77ac */ /* 0x000ea20008000a00 */
[----:B------:R-:W-:Y:S01]  /*00b0*/  IMAD.MOV.U32 R7, RZ, RZ, RZ ;  /* 0x000000ffff077224 */ /* 0x000fe200078e00ff */
[----:B------:R-:W-:Y:S01]  /*00c0*/  UMOV UR4, 0xfffffffc ;  /* 0xfffffffc00047882 */ /* 0x000fe20000000000 */
[----:B------:R-:W-:Y:S01]  /*00d0*/  UMOV UR5, 0xffffffff ;  /* 0xffffffff00057882 */ /* 0x000fe20000000000 */
[----:B------:R-:W3:Y:S01]  /*00e0*/  LDCU.64 UR6, c[0x0][0x398] ;  /* 0x00007300ff0677ac */ /* 0x000ee20008000a00 */
[----:B-1----:R-:W-:Y:S02]  /*00f0*/  UISETP.NE.U32.AND UP0, UPT, UR16, URZ, UPT ;  /* 0x000000ff1000728c */ /* 0x002fe4000bf05070 */
[----:B------:R-:W-:-:S02]  /*0100*/  UIMAD.WIDE.U32 UR4, UR18, 0x1, UR4 ;  /* 0x00000001120478a5 */ /* 0x000fc4000f8e0004 */
[----:B------:R-:W-:Y:S01]  /*0110*/  UISETP.NE.AND.EX UP0, UPT, UR17, URZ, UPT, UP0 ;  /* 0x000000ff1100728c */ /* 0x000fe2000bf05300 */
[----:B--2---:R-:W-:Y:S01]  /*0120*/  MOV R0, UR10 ;  /* 0x0000000a00007c02 */ /* 0x004fe20008000f00 */
[----:B0-----:R-:W-:-:S04]  /*0130*/  IMAD.WIDE.U32 R2, R5, 0x4, R2 ;  /* 0x0000000405027825 */ /* 0x001fc800078e0002 */
[----:B------:R-:W-:-:S03]  /*0140*/  IMAD.U32 R5, RZ, RZ, UR11 ;  /* 0x0000000bff057e24 */ /* 0x000fc6000f8e00ff */
[----:B---3--:R-:W-:Y:S05]  /*0150*/  BRA.U !UP0, `(.L_x_0) ;  /* 0x0000000508687547 */ /* 0x008fea000b800000 */
[----:B------:R-:W2:Y:S01]  /*0160*/  LDG.E R2, desc[UR12][R2.64] ;  /* 0x0000000c02027981 */ /* 0x000ea2000c1e1900 */
[----:B------:R-:W-:Y:S01]  /*0170*/  UIADD3 UR5, UPT, UPT, UR5, UR19, URZ ;  /* 0x0000001305057290 */ /* 0x000fe2000fffe0ff */
[----:B------:R-:W-:Y:S01]  /*0180*/  IMAD.MOV.U32 R4, RZ, RZ, 0x1 ;  /* 0x00000001ff047424 */ /* 0x000fe200078e00ff */
[----:B------:R-:W0:Y:S01]  /*0190*/  LDCU UR14, c[0x0][0x39c] ;  /* 0x00007380ff0e77ac */ /* 0x000e220008000800 */
[----:B------:R-:W1:Y:S06]  /*01a0*/  LDCU UR15, c[0x0][0x398] ;  /* 0x00007300ff0f77ac */ /* 0x000e6c0008000800 */
[----:B------:R-:W2:Y:S02]  /*01b0*/  I2F.U64 R7, UR4 ;  /* 0x0000000400077d12 */ /* 0x000ea40008301000 */
[----:B--2---:R-:W-:-:S06]  /*01c0*/  FFMA R6, R2, R7, 2 ;  /* 0x4000000002067423 */ /* 0x004fcc0000000007 */
[----:B------:R-:W2:Y:S02]  /*01d0*/  F2I.U64.TRUNC R6, R6 ;  /* 0x0000000600067311 */ /* 0x000ea4000020d800 */
[----:B--2---:R-:W-:Y:S01]  /*01e0*/  MOV R9, R7 ;  /* 0x0000000700097202 */ /* 0x004fe20000000f00 */
[----:B------:R-:W-:Y:S02]  /*01f0*/  IMAD.MOV.U32 R8, RZ, RZ, R6 ;  /* 0x000000ffff087224 */ /* 0x000fe400078e0006 */
[----:B01----:R-:W-:-:S07]  /*0200*/  IMAD.MOV.U32 R7, RZ, RZ, RZ ;  /* 0x000000ffff077224 */ /* 0x003fce00078e00ff */
.L_x_7:
[----:B------:R-:W-:Y:S01]  /*0210*/  LOP3.LUT R2, R9, UR14, RZ, 0xfc, !PT ;  /* 0x0000000e09027c12 */ /* 0x000fe2000f8efcff */
[----:B------:R-:W-:Y:S03]  /*0220*/  BSSY.RECONVERGENT B0, `(.L_x_1) ;  /* 0x000001c000007945 */ /* 0x000fe60003800200 */
[----:B------:R-:W-:-:S13]  /*0230*/  ISETP.NE.U32.AND P0, PT, R2, RZ, PT ;  /* 0x000000ff0200720c */ /* 0x000fda0003f05070 */
[----:B------:R-:W-:Y:S05]  /*0240*/  @P0 BRA `(.L_x_2) ;  /* 0x0000000000500947 */ /* 0x000fea0003800000 */
[----:B------:R-:W0:Y:S01]  /*0250*/  I2F.U32.RP R6, UR15 ;  /* 0x0000000f00067d06 */ /* 0x000e220008209000 */
[----:B------:R-:W-:-:S07]  /*0260*/  ISETP.NE.U32.AND P1, PT, RZ, UR15, PT ;  /* 0x0000000fff007c0c */ /* 0x000fce000bf25070 */
[----:B0-----:R-:W0:Y:S02]  /*0270*/  MUFU.RCP R6, R6 ;  /* 0x0000000600067308 */ /* 0x001e240000001000 */
[----:B0-----:R-:W-:-:S06]  /*0280*/  IADD3 R2, PT, PT, R6, 0xffffffe, RZ ;  /* 0x0ffffffe06027810 */ /* 0x001fcc0007ffe0ff */
[----:B------:R0:W1:Y:S02]  /*0290*/  F2I.FTZ.U32.TRUNC.NTZ R3, R2 ;  /* 0x0000000200037305 */ /* 0x000064000021f000 */
[----:B0-----:R-:W-:Y:S02]  /*02a0*/  IMAD.MOV.U32 R2, RZ, RZ, RZ ;  /* 0x000000ffff027224 */ /* 0x001fe400078e00ff */
[----:B-1----:R-:W-:-:S04]  /*02b0*/  IMAD.MOV R9, RZ, RZ, -R3 ;  /* 0x000000ffff097224 */ /* 0x002fc800078e0a03 */
[----:B------:R-:W-:-:S04]  /*02c0*/  IMAD R9, R9, UR15, RZ ;  /* 0x0000000f09097c24 */ /* 0x000fc8000f8e02ff */
[----:B------:R-:W-:-:S06]  /*02d0*/  IMAD.HI.U32 R3, R3, R9, R2 ;  /* 0x0000000903037227 */ /* 0x000fcc00078e0002 */
[----:B------:R-:W-:-:S05]  /*02e0*/  IMAD.HI.U32 R3, R3, R8, RZ ;  /* 0x0000000803037227 */ /* 0x000fca00078e00ff */
[----:B------:R-:W-:-:S05]  /*02f0*/  IADD3 R3, PT, PT, -R3, RZ, RZ ;  /* 0x000000ff03037210 */ /* 0x000fca0007ffe1ff */
[----:B------:R-:W-:Y:S02]  /*0300*/  IMAD R8, R3, UR15, R8 ;  /* 0x0000000f03087c24 */ /* 0x000fe4000f8e0208 */
[----:B------:R-:W-:-:S03]  /*0310*/  IMAD.MOV.U32 R3, RZ, RZ, RZ ;  /* 0x000000ffff037224 */ /* 0x000fc600078e00ff */
[----:B------:R-:W-:-:S13]  /*0320*/  ISETP.GE.U32.AND P0, PT, R8, UR15, PT ;  /* 0x0000000f08007c0c */ /* 0x000fda000bf06070 */
[----:B------:R-:W-:-:S05]  /*0330*/  @P0 VIADD R8, R8, -UR15 ;  /* 0x8000000f08080c36 */ /* 0x000fca0008000000 */
[----:B------:R-:W-:-:S13]  /*0340*/  ISETP.GE.U32.AND P0, PT, R8, UR15, PT ;  /* 0x0000000f08007c0c */ /* 0x000fda000bf06070 */
[----:B------:R-:W-:Y:S01]  /*0350*/  @P0 VIADD R8, R8, -UR15 ;  /* 0x8000000f08080c36 */ /* 0x000fe20008000000 */
[----:B------:R-:W-:-:S04]  /*0360*/  @!P1 LOP3.LUT R8, RZ, UR15, RZ, 0x33, !PT ;  /* 0x0000000fff089c12 */ /* 0x000fc8000f8e33ff */
[----:B------:R-:W-:Y:S01]  /*0370*/  MOV R2, R8 ;  /* 0x0000000800027202 */ /* 0x000fe20000000f00 */
[----:B------:R-:W-:Y:S06]  /*0380*/  BRA `(.L_x_3) ;  /* 0x0000000000147947 */ /* 0x000fec0003800000 */
.L_x_2:
[----:B------:R-:W-:Y:S01]  /*0390*/  IMAD.MOV.U32 R6, RZ, RZ, R8 ;  /* 0x000000ffff067224 */ /* 0x000fe200078e0008 */
[----:B------:R-:W-:-:S07]  /*03a0*/  MOV R8, 0x3c0 ;  /* 0x000003c000087802 */ /* 0x000fce0000000f00 */
[----:B------:R-:W-:Y:S05]  /*03b0*/  CALL.REL.NOINC `($__internal_0_$__cuda_sm20_rem_u64) ;  /* 0x0000000400dc7944 */ /* 0x000fea0003c00000 */
[----:B------:R-:W-:Y:S01]  /*03c0*/  MOV R2, R6 ;  /* 0x0000000600027202 */ /* 0x000fe20000000f00 */
[----:B------:R-:W-:-:S07]  /*03d0*/  IMAD.MOV.U32 R3, RZ, RZ, R11 ;  /* 0x000000ffff037224 */ /* 0x000fce00078e000b */
.L_x_3:
[----:B------:R-:W-:Y:S05]  /*03e0*/  BSYNC.RECONVERGENT B0 ;  /* 0x0000000000007941 */ /* 0x000fea0003800200 */
.L_x_1:
[----:B------:R-:W-:-:S04]  /*03f0*/  ULOP3.LUT UR4, UR10, 0x1, URZ, 0xc0, !UPT ;  /* 0x000000010a047892 */ /* 0x000fc8000f8ec0ff */
[----:B------:R-:W-:-:S04]  /*0400*/  UISETP.NE.U32.AND UP0, UPT, UR4, 0x1, UPT ;  /* 0x000000010400788c */ /* 0x000fc8000bf05070 */
[----:B------:R-:W-:-:S09]  /*0410*/  UISETP.NE.U32.AND.EX UP0, UPT, URZ, URZ, UPT, UP0 ;  /* 0x000000ffff00728c */ /* 0x000fd2000bf05100 */
[----:B------:R-:W-:Y:S05]  /*0420*/  BRA.U UP0, `(.L_x_4) ;  /* 0x0000000100887547 */ /* 0x000fea000b800000 */
[-C--:B------:R-:W-:Y:S01]  /*0430*/  IMAD R6, R3, R4.reuse, RZ ;  /* 0x0000000403067224 */ /* 0x080fe200078e02ff */
[----:B------:R-:W-:Y:S01]  /*0440*/  BSSY.RECONVERGENT B0, `(.L_x_4) ;  /* 0x0000020000007945 */ /* 0x000fe20003800200 */
[----:B------:R-:W-:-:S04]  /*0450*/  IMAD.WIDE.U32 R8, R2, R4, RZ ;  /* 0x0000000402087225 */ /* 0x000fc800078e00ff */
[----:B------:R-:W-:-:S04]  /*0460*/  IMAD R7, R2, R7, R6 ;  /* 0x0000000702077224 */ /* 0x000fc800078e0206 */
[----:B------:R-:W-:-:S05]  /*0470*/  IMAD.IADD R7, R9, 0x1, R7 ;  /* 0x0000000109077824 */ /* 0x000fca00078e0207 */
[----:B------:R-:W-:-:S04]  /*0480*/  LOP3.LUT R4, R7, UR14, RZ, 0xfc, !PT ;  /* 0x0000000e07047c12 */ /* 0x000fc8000f8efcff */
[----:B------:R-:W-:-:S13]  /*0490*/  ISETP.NE.U32.AND P0, PT, R4, RZ, PT ;  /* 0x000000ff0400720c */ /* 0x000fda0003f05070 */
[----:B------:R-:W-:Y:S05]  /*04a0*/  @P0 BRA `(.L_x_5) ;  /* 0x00000000004c0947 */ /* 0x000fea0003800000 */
[----:B------:R-:W0:Y:S01]  /*04b0*/  I2F.U32.RP R9, UR15 ;  /* 0x0000000f00097d06 */ /* 0x000e220008209000 */
[----:B------:R-:W-:-:S07]  /*04c0*/  ISETP.NE.U32.AND P1, PT, RZ, UR15, PT ;  /* 0x0000000fff007c0c */ /* 0x000fce000bf25070 */
[----:B0-----:R-:W0:Y:S02]  /*04d0*/  MUFU.RCP R9, R9 ;  /* 0x0000000900097308 */ /* 0x001e240000001000 */
[----:B0-----:R-:W-:-:S06]  /*04e0*/  IADD3 R6, PT, PT, R9, 0xffffffe, RZ ;  /* 0x0ffffffe09067810 */ /* 0x001fcc0007ffe0ff */
[----:B------:R0:W1:Y:S02]  /*04f0*/  F2I.FTZ.U32.TRUNC.NTZ R7, R6 ;  /* 0x0000000600077305 */ /* 0x000064000021f000 */
[----:B0-----:R-:W-:Y:S02]  /*0500*/  HFMA2 R6, -RZ, RZ, 0, 0 ;  /* 0x00000000ff067431 */ /* 0x001fe400000001ff */
[----:B-1----:R-:W-:-:S04]  /*0510*/  IMAD.MOV R11, RZ, RZ, -R7 ;  /* 0x000000ffff0b7224 */ /* 0x002fc800078e0a07 */
[----:B------:R-:W-:-:S04]  /*0520*/  IMAD R11, R11, UR15, RZ ;  /* 0x0000000f0b0b7c24 */ /* 0x000fc8000f8e02ff */
[----:B------:R-:W-:-:S06]  /*0530*/  IMAD.HI.U32 R11, R7, R11, R6 ;  /* 0x0000000b070b7227 */ /* 0x000fcc00078e0006 */
[----:B------:R-:W-:-:S04]  /*0540*/  IMAD.HI.U32 R4, R11, R8, RZ ;  /* 0x000000080b047227 */ /* 0x000fc800078e00ff */
[----:B------:R-:W-:-:S04]  /*0550*/  IMAD.MOV R7, RZ, RZ, -R4 ;  /* 0x000000ffff077224 */ /* 0x000fc800078e0a04 */
[----:B------:R-:W-:Y:S01]  /*0560*/  IMAD R4, R7, UR15, R8 ;  /* 0x0000000f07047c24 */ /* 0x000fe2000f8e0208 */
[----:B------:R-:W-:-:S04]  /*0570*/  MOV R7, RZ ;  /* 0x000000ff00077202 */ /* 0x000fc80000000f00 */
[----:B------:R-:W-:-:S13]  /*0580*/  ISETP.GE.U32.AND P0, PT, R4, UR15, PT ;  /* 0x0000000f04007c0c */ /* 0x000fda000bf06070 */
[----:B------:R-:W-:-:S04]  /*0590*/  @P0 IADD3 R4, PT, PT, R4, -UR15, RZ ;  /* 0x8000000f04040c10 */ /* 0x000fc8000fffe0ff */
[----:B------:R-:W-:-:S13]  /*05a0*/  ISETP.GE.U32.AND P0, PT, R4, UR15, PT ;  /* 0x0000000f04007c0c */ /* 0x000fda000bf06070 */
[----:B------:R-:W-:Y:S01]  /*05b0*/  @P0 VIADD R4, R4, -UR15 ;  /* 0x8000000f04040c36 */ /* 0x000fe20008000000 */
[----:B------:R-:W-:Y:S01]  /*05c0*/  @!P1 LOP3.LUT R4, RZ, UR15, RZ, 0x33, !PT ;  /* 0x0000000fff049c12 */ /* 0x000fe2000f8e33ff */
[----:B------:R-:W-:Y:S06]  /*05d0*/  BRA `(.L_x_6) ;  /* 0x0000000000187947 */ /* 0x000fec0003800000 */
.L_x_5:
[----:B------:R-:W-:Y:S01]  /*05e0*/  IMAD.MOV.U32 R6, RZ, RZ, R8 ;  /* 0x000000ffff067224 */ /* 0x000fe200078e0008 */
[----:B------:R-:W-:Y:S02]  /*05f0*/  MOV R9, R7 ;  /* 0x0000000700097202 */ /* 0x000fe40000000f00 */
[----:B------:R-:W-:-:S07]  /*0600*/  MOV R8, 0x620 ;  /* 0x0000062000087802 */ /* 0x000fce0000000f00 */
[----:B------:R-:W-:Y:S05]  /*0610*/  CALL.REL.NOINC `($__internal_0_$__cuda_sm20_rem_u64) ;  /* 0x0000000400447944 */ /* 0x000fea0003c00000 */
[----:B------:R-:W-:Y:S01]  /*0620*/  IMAD.MOV.U32 R4, RZ, RZ, R6 ;  /* 0x000000ffff047224 */ /* 0x000fe200078e0006 */
[----:B------:R-:W-:-:S07]  /*0630*/  MOV R7, R11 ;  /* 0x0000000b00077202 */ /* 0x000fce0000000f00 */
.L_x_6:
[----:B------:R-:W-:Y:S05]  /*0640*/  BSYNC.RECONVERGENT B0 ;  /* 0x0000000000007941 */ /* 0x000fea0003800200 */
.L_x_4:
[----:B------:R-:W-:Y:S01]  /*0650*/  UISETP.GT.U32.AND UP0, UPT, UR10, 0x1, UPT ;  /* 0x000000010a00788c */ /* 0x000fe2000bf04070 */
[-C--:B------:R-:W-:Y:S01]  /*0660*/  IMAD R11, R3, R2.reuse, RZ ;  /* 0x00000002030b7224 */ /* 0x080fe200078e02ff */
[----:B------:R-:W-:Y:S01]  /*0670*/  USHF.R.U64 UR4, UR10, 0x1, UR11 ;  /* 0x000000010a047899 */ /* 0x000fe2000800120b */
[C---:B------:R-:W-:Y:S01]  /*0680*/  IMAD.WIDE.U32 R8, R2.reuse, R2, RZ ;  /* 0x0000000202087225 */ /* 0x040fe200078e00ff */
[----:B------:R-:W-:Y:S02]  /*0690*/  UISETP.GT.U32.AND.EX UP0, UPT, UR11, URZ, UPT, UP0 ;  /* 0x000000ff0b00728c */ /* 0x000fe4000bf04100 */
[----:B------:R-:W-:Y:S01]  /*06a0*/  USHF.R.U32.HI UR5, URZ, 0x1, UR11 ;  /* 0x00000001ff057899 */ /* 0x000fe2000801160b */
[----:B------:R-:W-:Y:S02]  /*06b0*/  IMAD R11, R2, R3, R11 ;  /* 0x00000003020b7224 */ /* 0x000fe400078e020b */
[----:B------:R-:W-:Y:S02]  /*06c0*/  UMOV UR10, UR4 ;  /* 0x00000004000a7c82 */ /* 0x000fe40008000000 */
[----:B------:R-:W-:-:S02]  /*06d0*/  IMAD.IADD R9, R9, 0x1, R11 ;  /* 0x0000000109097824 */ /* 0x000fc400078e020b */
[----:B------:R-:W-:Y:S01]  /*06e0*/  UMOV UR11, UR5 ;  /* 0x00000005000b7c82 */ /* 0x000fe20008000000 */
[----:B------:R-:W-:Y:S05]  /*06f0*/  BRA.U UP0, `(.L_x_7) ;  /* 0xfffffff900c47547 */ /* 0x000fea000b83ffff */
.L_x_0:
[----:B------:R-:W0:Y:S01]  /*0700*/  LDCU.64 UR8, c[0x0][0x398] ;  /* 0x00007300ff0877ac */ /* 0x000e220008000a00 */
[----:B------:R-:W-:Y:S01]  /*0710*/  ISETP.EQ.U32.AND P1, PT, R4, 0x1, PT ;  /* 0x000000010400780c */ /* 0x000fe20003f22070 */
[----:B0-----:R-:W-:-:S04]  /*0720*/  UIADD3 UR8, UP0, UPT, UR8, -0x1, URZ ;  /* 0xffffffff08087890 */ /* 0x001fc8000ff1e0ff */
[----:B------:R-:W-:Y:S02]  /*0730*/  UIADD3.X UR9, UPT, UPT, UR9, -0x1, URZ, UP0, !UPT ;  /* 0xffffffff09097890 */ /* 0x000fe400087fe4ff */
[----:B------:R-:W-:-:S04]  /*0740*/  ISETP.NE.U32.AND P0, PT, R4, UR8, PT ;  /* 0x0000000804007c0c */ /* 0x000fc8000bf05070 */
[----:B------:R-:W-:-:S04]  /*0750*/  ISETP.NE.AND.EX P0, PT, R7, UR9, PT, P0 ;  /* 0x0000000907007c0c */ /* 0x000fc8000bf05300 */
[----:B------:R-:W-:-:S13]  /*0760*/  ISETP.EQ.OR.EX P0, PT, R7, RZ, !P0, P1 ;  /* 0x000000ff0700720c */ /* 0x000fda0004702710 */
[----:B------:R-:W-:Y:S05]  /*0770*/  @P0 EXIT ;  /* 0x000000000000094d */ /* 0x000fea0003800000 */
[----:B------:R-:W0:Y:S01]  /*0780*/  LDCU.64 UR4, c[0x0][0x390] ;  /* 0x00007200ff0477ac */ /* 0x000e220008000a00 */
[----:B------:R-:W-:Y:S01]  /*0790*/  BSSY.RECONVERGENT B0, `(.L_x_8) ;  /* 0x0000032000007945 */ /* 0x000fe20003800200 */
[----:B------:R-:W1:Y:S01]  /*07a0*/  LDCU UR10, c[0x0][0x39c] ;  /* 0x00007380ff0a77ac */ /* 0x000e620008000800 */
[----:B------:R-:W2:Y:S01]  /*07b0*/  LDCU UR11, c[0x0][0x398] ;  /* 0x00007300ff0b77ac */ /* 0x000ea20008000800 */
[----:B0-----:R-:W-:-:S04]  /*07c0*/  UISETP.NE.U32.AND UP0, UPT, UR8, UR4, UPT ;  /* 0x000000040800728c */ /* 0x001fc8000bf05070 */
[----:B------:R-:W-:-:S09]  /*07d0*/  UISETP.NE.AND.EX UP0, UPT, UR9, UR5, UPT, UP0 ;  /* 0x000000050900728c */ /* 0x000fd2000bf05300 */
[----:B-12---:R-:W-:Y:S05]  /*07e0*/  BRA.U !UP0, `(.L_x_9) ;  /* 0x0000000108b07547 */ /* 0x006fea000b800000 */
.L_x_14:
[-C--:B------:R-:W-:Y:S01]  /*07f0*/  IMAD R6, R7, R4.reuse, RZ ;  /* 0x0000000407067224 */ /* 0x080fe200078e02ff */
[----:B------:R-:W-:Y:S01]  /*0800*/  BSSY.RECONVERGENT B1, `(.L_x_10) ;  /* 0x000001f000017945 */ /* 0x000fe20003800200 */
[----:B------:R-:W-:-:S04]  /*0810*/  IMAD.WIDE.U32 R2, R4, R4, RZ ;  /* 0x0000000404027225 */ /* 0x000fc800078e00ff */
[----:B------:R-:W-:-:S05]  /*0820*/  IMAD R7, R4, R7, R6 ;  /* 0x0000000704077224 */ /* 0x000fca00078e0206 */
[----:B------:R-:W-:-:S04]  /*0830*/  IADD3 R9, PT, PT, R3, R7, RZ ;  /* 0x0000000703097210 */ /* 0x000fc80007ffe0ff */
[----:B------:R-:W-:-:S04]  /*0840*/  LOP3.LUT R4, R9, UR10, RZ, 0xfc, !PT ;  /* 0x0000000a09047c12 */ /* 0x000fc8000f8efcff */
[----:B------:R-:W-:-:S13]  /*0850*/  ISETP.NE.U32.AND P0, PT, R4, RZ, PT ;  /* 0x000000ff0400720c */ /* 0x000fda0003f05070 */
[----:B------:R-:W-:Y:S05]  /*0860*/  @P0 BRA `(.L_x_11) ;  /* 0x00000000004c0947 */ /* 0x000fea0003800000 */
[----:B------:R-:W0:Y:S01]  /*0870*/  I2F.U32.RP R8, UR11 ;  /* 0x0000000b00087d06 */ /* 0x000e220008209000 */
[----:B------:R-:W-:-:S07]  /*0880*/  ISETP.NE.U32.AND P1, PT, RZ, UR11, PT ;  /* 0x0000000bff007c0c */ /* 0x000fce000bf25070 */
[----:B0-----:R-:W0:Y:S02]  /*0890*/  MUFU.RCP R8, R8 ;  /* 0x0000000800087308 */ /* 0x001e240000001000 */
[----:B0-----:R-:W-:-:S06]  /*08a0*/  VIADD R6, R8, 0xffffffe ;  /* 0x0ffffffe08067836 */ /* 0x001fcc0000000000 */
[----:B------:R0:W1:Y:S02]  /*08b0*/  F2I.FTZ.U32.TRUNC.NTZ R7, R6 ;  /* 0x0000000600077305 */ /* 0x000064000021f000 */
[----:B0-----:R-:W-:Y:S01]  /*08c0*/  IMAD.MOV.U32 R6, RZ, RZ, RZ ;  /* 0x000000ffff067224 */ /* 0x001fe200078e00ff */
[----:B-1----:R-:W-:-:S05]  /*08d0*/  IADD3 R3, PT, PT, RZ, -R7, RZ ;  /* 0x80000007ff037210 */ /* 0x002fca0007ffe0ff */
[----:B------:R-:W-:-:S04]  /*08e0*/  IMAD R3, R3, UR11, RZ ;  /* 0x0000000b03037c24 */ /* 0x000fc8000f8e02ff */
[----:B------:R-:W-:-:S04]  /*08f0*/  IMAD.HI.U32 R3, R7, R3, R6 ;  /* 0x0000000307037227 */ /* 0x000fc800078e0006 */
[----:B------:R-:W-:Y:S02]  /*0900*/  IMAD.MOV.U32 R7, RZ, RZ, RZ ;  /* 0x000000ffff077224 */ /* 0x000fe400078e00ff */
[----:B------:R-:W-:-:S05]  /*0910*/  IMAD.HI.U32 R3, R3, R2, RZ ;  /* 0x0000000203037227 */ /* 0x000fca00078e00ff */
[----:B------:R-:W-:-:S05]  /*0920*/  IADD3 R3, PT, PT, -R3, RZ, RZ ;  /* 0x000000ff03037210 */ /* 0x000fca0007ffe1ff */
[----:B------:R-:W-:-:S05]  /*0930*/  IMAD R4, R3, UR11, R2 ;  /* 0x0000000b03047c24 */ /* 0x000fca000f8e0202 */
[----:B------:R-:W-:-:S13]  /*0940*/  ISETP.GE.U32.AND P0, PT, R4, UR11, PT ;  /* 0x0000000b04007c0c */ /* 0x000fda000bf06070 */
[----:B------:R-:W-:-:S05]  /*0950*/  @P0 VIADD R4, R4, -UR11 ;  /* 0x8000000b04040c36 */ /* 0x000fca0008000000 */
[----:B------:R-:W-:-:S13]  /*0960*/  ISETP.GE.U32.AND P0, PT, R4, UR11, PT ;  /* 0x0000000b04007c0c */ /* 0x000fda000bf06070 */
[----:B------:R-:W-:Y:S02]  /*0970*/  @P0 IADD3 R4, PT, PT, R4, -UR11, RZ ;  /* 0x8000000b04040c10 */ /* 0x000fe4000fffe0ff */
[----:B------:R-:W-:Y:S01]  /*0980*/  @!P1 LOP3.LUT R4, RZ, UR11, RZ, 0x33, !PT ;  /* 0x0000000bff049c12 */ /* 0x000fe2000f8e33ff */
[----:B------:R-:W-:Y:S06]  /*0990*/  BRA `(.L_x_12) ;  /* 0x0000000000147947 */ /* 0x000fec0003800000 */
.L_x_11:
[----:B------:R-:W-:Y:S02]  /*09a0*/  MOV R6, R2 ;  /* 0x0000000200067202 */ /* 0x000fe40000000f00 */
[----:B------:R-:W-:-:S07]  /*09b0*/  MOV R8, 0x9d0 ;  /* 0x000009d000087802 */ /* 0x000fce0000000f00 */
[----:B------:R-:W-:Y:S05]  /*09c0*/  CALL.REL.NOINC `($__internal_0_$__cuda_sm20_rem_u64) ;  /* 0x0000000000587944 */ /* 0x000fea0003c00000 */
[----:B------:R-:W-:Y:S01]  /*09d0*/  IMAD.MOV.U32 R4, RZ, RZ, R6 ;  /* 0x000000ffff047224 */ /* 0x000fe200078e0006 */
[----:B------:R-:W-:-:S07]  /*09e0*/  MOV R7, R11 ;  /* 0x0000000b00077202 */ /* 0x000fce0000000f00 */
.L_x_12:
[----:B------:R-:W-:Y:S05]  /*09f0*/  BSYNC.RECONVERGENT B1 ;  /* 0x0000000000017941 */ /* 0x000fea0003800200 */
.L_x_10:
[----:B------:R-:W-:-:S04]  /*0a00*/  ISETP.NE.U32.AND P0, PT, R4, 0x1, PT ;  /* 0x000000010400780c */ /* 0x000fc80003f05070 */
[----:B------:R-:W-:-:S13]  /*0a10*/  ISETP.NE.AND.EX P0, PT, R7, RZ, PT, P0 ;  /* 0x000000ff0700720c */ /* 0x000fda0003f05300 */
[----:B------:R-:W-:Y:S05]  /*0a20*/  @!P0 BRA `(.L_x_13) ;  /* 0x0000000000288947 */ /* 0x000fea0003800000 */
[----:B------:R-:W-:-:S04]  /*0a30*/  ISETP.NE.U32.AND P0, PT, R4, UR8, PT ;  /* 0x0000000804007c0c */ /* 0x000fc8000bf05070 */
[----:B------:R-:W-:-:S13]  /*0a40*/  ISETP.NE.AND.EX P0, PT, R7, UR9, PT, P0 ;  /* 0x0000000907007c0c */ /* 0x000fda000bf05300 */
[----:B------:R-:W-:Y:S05]  /*0a50*/  @!P0 EXIT ;  /* 0x000000000000894d */ /* 0x000fea0003800000 */
[C---:B------:R-:W-:Y:S01]  /*0a60*/  SHF.L.U64.HI R5, R0.reuse, 0x1, R5 ;  /* 0x0000000100057819 */ /* 0x040fe20000010205 */
[----:B------:R-:W-:-:S05]  /*0a70*/  IMAD.SHL.U32 R0, R0, 0x2, RZ ;  /* 0x0000000200007824 */ /* 0x000fca00078e00ff */
[----:B------:R-:W-:-:S04]  /*0a80*/  ISETP.NE.U32.AND P0, PT, R0, UR8, PT ;  /* 0x0000000800007c0c */ /* 0x000fc8000bf05070 */
[----:B------:R-:W-:-:S13]  /*0a90*/  ISETP.NE.AND.EX P0, PT, R5, UR9, PT, P0 ;  /* 0x0000000905007c0c */ /* 0x000fda000bf05300 */
[----:B------:R-:W-:Y:S05]  /*0aa0*/  @P0 BRA `(.L_x_14) ;  /* 0xfffffffc00500947 */ /* 0x000fea000383ffff */
.L_x_9:
[----:B------:R-:W-:Y:S05]  /*0ab0*/  BSYNC.RECONVERGENT B0 ;  /* 0x0000000000007941 */ /* 0x000fea0003800200 */
.L_x_8:
[----:B------:R-:W-:Y:S05]  /*0ac0*/  BRA `(.L_x_15) ;  /* 0x00000000000c7947 */ /* 0x000fea0003800000 */
.L_x_13:
[----:B------:R-:W0:Y:S02]  /*0ad0*/  LDC.64 R2, c[0x0][0x388] ;  /* 0x0000e200ff027b82 */ /* 0x000e240000000a00 */
[----:B0-----:R-:W-:Y:S01]  /*0ae0*/  STG.E.U8.STRONG.SYS desc[UR12][R2.64], RZ ;  /* 0x000000ff02007986 */ /* 0x001fe2000c11510c */
[----:B------:R-:W-:Y:S05]  /*0af0*/  EXIT ;  /* 0x000000000000794d */ /* 0x000fea0003800000 */
.L_x_15:
[----:B------:R-:W0:Y:S02]  /*0b00*/  LDC.64 R2, c[0x0][0x388] ;  /* 0x0000e200ff027b82 */ /* 0x000e240000000a00 */
[----:B0-----:R-:W-:Y:S01]  /*0b10*/  STG.E.U8.STRONG.SYS desc[UR12][R2.64], RZ ;  /* 0x000000ff02007986 */ /* 0x001fe2000c11510c */
[----:B------:R-:W-:Y:S05]  /*0b20*/  EXIT ;  /* 0x000000000000794d */ /* 0x000fea0003800000 */
        .weak           $__internal_0_$__cuda_sm20_rem_u64
        .type           $__internal_0_$__cuda_sm20_rem_u64,@function
        .size           $__internal_0_$__cuda_sm20_rem_u64,(.L_x_17 - $__internal_0_$__cuda_sm20_rem_u64)
$__internal_0_$__cuda_sm20_rem_u64:
[----:B------:R-:W-:Y:S01]  /*0b30*/  UMOV UR4, UR6 ;  /* 0x0000000600047c82 */ /* 0x000fe20008000000 */
[----:B------:R-:W-:Y:S02]  /*0b40*/  UMOV UR5, UR7 ;  /* 0x0000000700057c82 */ /* 0x000fe40008000000 */
[----:B------:R-:W0:Y:S08]  /*0b50*/  I2F.U64.RP R14, UR4 ;  /* 0x00000004000e7d12 */ /* 0x000e300008309000 */
[----:B0-----:R-:W0:Y:S02]  /*0b60*/  MUFU.RCP R14, R14 ;  /* 0x0000000e000e7308 */ /* 0x001e240000001000 */
[----:B0-----:R-:W-:-:S06]  /*0b70*/  IADD3 R10, PT, PT, R14, 0x1ffffffe, RZ ;  /* 0x1ffffffe0e0a7810 */ /* 0x001fcc0007ffe0ff */
[----:B------:R-:W0:Y:S02]  /*0b80*/  F2I.U64.TRUNC R10, R10 ;  /* 0x0000000a000a7311 */ /* 0x000e24000020d800 */
[----:B0-----:R-:W-:-:S04]  /*0b90*/  IMAD.WIDE.U32 R12, R10, UR6, RZ ;  /* 0x000000060a0c7c25 */ /* 0x001fc8000f8e00ff */
[----:B------:R-:W-:Y:S01]  /*0ba0*/  IMAD R13, R10, UR7, R13 ;  /* 0x000000070a0d7c24 */ /* 0x000fe2000f8e020d */
[----:B------:R-:W-:-:S03]  /*0bb0*/  IADD3 R15, P0, PT, RZ, -R12, RZ ;  /* 0x8000000cff0f7210 */ /* 0x000fc60007f1e0ff */
[----:B------:R-:W-:Y:S02]  /*0bc0*/  IMAD R13, R11, UR6, R13 ;  /* 0x000000060b0d7c24 */ /* 0x000fe4000f8e020d */
[----:B------:R-:W-:-:S04]  /*0bd0*/  IMAD.HI.U32 R12, R10, R15, RZ ;  /* 0x0000000f0a0c7227 */ /* 0x000fc800078e00ff */
[----:B------:R-:W-:Y:S01]  /*0be0*/  IMAD.X R17, RZ, RZ, ~R13, P0 ;  /* 0x000000ffff117224 */ /* 0x000fe200000e0e0d */
[----:B------:R-:W-:-:S03]  /*0bf0*/  MOV R13, R10 ;  /* 0x0000000a000d7202 */ /* 0x000fc60000000f00 */
[-C--:B------:R-:W-:Y:S02]  /*0c00*/  IMAD R19, R11, R17.reuse, RZ ;  /* 0x000000110b137224 */ /* 0x080fe400078e02ff */
[----:B------:R-:W-:-:S04]  /*0c10*/  IMAD.WIDE.U32 R12, P0, R10, R17, R12 ;  /* 0x000000110a0c7225 */ /* 0x000fc8000780000c */
[----:B------:R-:W-:-:S04]  /*0c20*/  IMAD.HI.U32 R17, R11, R17, RZ ;  /* 0x000000110b117227 */ /* 0x000fc800078e00ff */
[----:B------:R-:W-:-:S05]  /*0c30*/  IMAD.HI.U32 R12, P1, R11, R15, R12 ;  /* 0x0000000f0b0c7227 */ /* 0x000fca000782000c */
[----:B------:R-:W-:Y:S01]  /*0c40*/  IADD3 R13, P2, PT, R19, R12, RZ ;  /* 0x0000000c130d7210 */ /* 0x000fe20007f5e0ff */
[----:B------:R-:W-:-:S04]  /*0c50*/  IMAD.X R12, R17, 0x1, R11, P0 ;  /* 0x00000001110c7824 */ /* 0x000fc800000e060b */
[----:B------:R-:W-:Y:S01]  /*0c60*/  IMAD.WIDE.U32 R10, R13, UR6, RZ ;  /* 0x000000060d0a7c25 */ /* 0x000fe2000f8e00ff */
[----:B------:R-:W-:-:S03]  /*0c70*/  IADD3.X R15, PT, PT, RZ, RZ, R12, P2, P1 ;  /* 0x000000ffff0f7210 */ /* 0x000fc600017e240c */
[----:B------:R-:W-:Y:S01]  /*0c80*/  IMAD R12, R13, UR7, R11 ;  /* 0x000000070d0c7c24 */ /* 0x000fe2000f8e020b */
[----:B------:R-:W-:-:S03]  /*0c90*/  IADD3 R11, P0, PT, RZ, -R10, RZ ;  /* 0x8000000aff0b7210 */ /* 0x000fc60007f1e0ff */
[----:B------:R-:W-:Y:S02]  /*0ca0*/  IMAD R10, R15, UR6, R12 ;  /* 0x000000060f0a7c24 */ /* 0x000fe4000f8e020c */
[----:B------:R-:W-:-:S03]  /*0cb0*/  IMAD.HI.U32 R12, R13, R11, RZ ;  /* 0x0000000b0d0c7227 */ /* 0x000fc600078e00ff */
[----:B------:R-:W-:-:S05]  /*0cc0*/  IADD3.X R10, PT, PT, RZ, ~R10, RZ, P0, !PT ;  /* 0x8000000aff0a7210 */ /* 0x000fca00007fe4ff */
[----:B------:R-:W-:-:S04]  /*0cd0*/  IMAD.WIDE.U32 R12, P0, R13, R10, R12 ;  /* 0x0000000a0d0c7225 */ /* 0x000fc8000780000c */
[C---:B------:R-:W-:Y:S02]  /*0ce0*/  IMAD R14, R15.reuse, R10, RZ ;  /* 0x0000000a0f0e7224 */ /* 0x040fe400078e02ff */
[----:B------:R-:W-:-:S04]  /*0cf0*/  IMAD.HI.U32 R13, P1, R15, R11, R12 ;  /* 0x0000000b0f0d7227 */ /* 0x000fc8000782000c */
[----:B------:R-:W-:Y:S02]  /*0d00*/  HFMA2 R11, -RZ, RZ, 0, 0 ;  /* 0x00000000ff0b7431 */ /* 0x000fe400000001ff */
[----:B------:R-:W-:Y:S01]  /*0d10*/  IMAD.HI.U32 R10, R15, R10, RZ ;  /* 0x0000000a0f0a7227 */ /* 0x000fe200078e00ff */
[----:B------:R-:W-:-:S03]  /*0d20*/  IADD3 R13, P2, PT, R14, R13, RZ ;  /* 0x0000000d0e0d7210 */ /* 0x000fc60007f5e0ff */
[----:B------:R-:W-:Y:S02]  /*0d30*/  IMAD.X R15, R10, 0x1, R15, P0 ;  /* 0x000000010a0f7824 */ /* 0x000fe400000e060f */
[----:B------:R-:W-:-:S03]  /*0d40*/  IMAD.HI.U32 R10, R13, R6, RZ ;  /* 0x000000060d0a7227 */ /* 0x000fc600078e00ff */
[----:B------:R-:W-:Y:S01]  /*0d50*/  IADD3.X R15, PT, PT, RZ, RZ, R15, P2, P1 ;  /* 0x000000ffff0f7210 */ /* 0x000fe200017e240f */
[----:B------:R-:W-:-:S04]  /*0d60*/  IMAD.WIDE.U32 R10, R13, R9, R10 ;  /* 0x000000090d0a7225 */ /* 0x000fc800078e000a */
[C---:B------:R-:W-:Y:S02]  /*0d70*/  IMAD R13, R15.reuse, R9, RZ ;  /* 0x000000090f0d7224 */ /* 0x040fe400078e02ff */
[----:B------:R-:W-:-:S04]  /*0d80*/  IMAD.HI.U32 R10, P0, R15, R6, R10 ;  /* 0x000000060f0a7227 */ /* 0x000fc8000780000a */
[----:B------:R-:W-:Y:S01]  /*0d90*/  IMAD.HI.U32 R12, R15, R9, RZ ;  /* 0x000000090f0c7227 */ /* 0x000fe200078e00ff */
[----:B------:R-:W-:-:S03]  /*0da0*/  IADD3 R13, P1, PT, R13, R10, RZ ;  /* 0x0000000a0d0d7210 */ /* 0x000fc60007f3e0ff */
[----:B------:R-:W-:Y:S02]  /*0db0*/  IMAD.X R12, RZ, RZ, R12, P0 ;  /* 0x000000ffff0c7224 */ /* 0x000fe400000e060c */
[----:B------:R-:W-:-:S03]  /*0dc0*/  IMAD.WIDE.U32 R10, R13, UR6, RZ ;  /* 0x000000060d0a7c25 */ /* 0x000fc6000f8e00ff */
[----:B------:R-:W-:Y:S01]  /*0dd0*/  IADD3.X R12, PT, PT, RZ, R12, RZ, P1, !PT ;  /* 0x0000000cff0c7210 */ /* 0x000fe20000ffe4ff */
[----:B------:R-:W-:Y:S01]  /*0de0*/  IMAD R13, R13, UR7, R11 ;  /* 0x000000070d0d7c24 */ /* 0x000fe2000f8e020b */
[----:B------:R-:W-:-:S03]  /*0df0*/  IADD3 R6, P1, PT, -R10, R6, RZ ;  /* 0x000000060a067210 */ /* 0x000fc60007f3e1ff */
[----:B------:R-:W-:Y:S01]  /*0e00*/  IMAD R12, R12, UR6, R13 ;  /* 0x000000060c0c7c24 */ /* 0x000fe2000f8e020d */
[----:B------:R-:W-:-:S03]  /*0e10*/  ISETP.GE.U32.AND P0, PT, R6, UR6, PT ;  /* 0x0000000606007c0c */ /* 0x000fc6000bf06070 */
[----:B------:R-:W-:Y:S01]  /*0e20*/  IMAD.X R11, R9, 0x1, ~R12, P1 ;  /* 0x00000001090b7824 */ /* 0x000fe200008e0e0c */
[----:B------:R-:W-:-:S04]  /*0e30*/  IADD3 R9, P1, PT, R6, -UR6, RZ ;  /* 0x8000000606097c10 */ /* 0x000fc8000ff3e0ff */
[C---:B------:R-:W-:Y:S02]  /*0e40*/  ISETP.GE.U32.AND.EX P0, PT, R11.reuse, UR7, PT, P0 ;  /* 0x000000070b007c0c */ /* 0x040fe4000bf06100 */
[----:B------:R-:W-:Y:S02]  /*0e50*/  IADD3.X R10, PT, PT, R11, ~UR7, RZ, P1, !PT ;  /* 0x800000070b0a7c10 */ /* 0x000fe40008ffe4ff */
[----:B------:R-:W-:Y:S02]  /*0e60*/  SEL R9, R9, R6, P0 ;  /* 0x0000000609097207 */ /* 0x000fe40000000000 */
[----:B------:R-:W-:Y:S02]  /*0e70*/  SEL R10, R10, R11, P0 ;  /* 0x0000000b0a0a7207 */ /* 0x000fe40000000000 */
[C---:B------:R-:W-:Y:S02]  /*0e80*/  ISETP.GE.U32.AND P0, PT, R9.reuse, UR6, PT ;  /* 0x0000000609007c0c */ /* 0x040fe4000bf06070 */
[----:B------:R-:W-:-:S02]  /*0e90*/  IADD3 R6, P2, PT, R9, -UR6, RZ ;  /* 0x8000000609067c10 */ /* 0x000fc4000ff5e0ff */
[C---:B------:R-:W-:Y:S02]  /*0ea0*/  ISETP.GE.U32.AND.EX P0, PT, R10.reuse, UR7, PT, P0 ;  /* 0x000000070a007c0c */ /* 0x040fe4000bf06100 */
[----:B------:R-:W-:Y:S02]  /*0eb0*/  ISETP.NE.U32.AND P1, PT, RZ, UR6, PT ;  /* 0x00000006ff007c0c */ /* 0x000fe4000bf25070 */
[----:B------:R-:W-:Y:S02]  /*0ec0*/  IADD3.X R11, PT, PT, R10, ~UR7, RZ, P2, !PT ;  /* 0x800000070a0b7c10 */ /* 0x000fe400097fe4ff */
[----:B------:R-:W-:Y:S02]  /*0ed0*/  SEL R6, R6, R9, P0 ;  /* 0x0000000906067207 */ /* 0x000fe40000000000 */
[----:B------:R-:W-:Y:S02]  /*0ee0*/  MOV R9, 0x0 ;  /* 0x0000000000097802 */ /* 0x000fe40000000f00 */
[----:B------:R-:W-:-:S02]  /*0ef0*/  ISETP.NE.AND.EX P1, PT, RZ, UR7, PT, P1 ;  /* 0x00000007ff007c0c */ /* 0x000fc4000bf25310 */
[----:B------:R-:W-:Y:S02]  /*0f00*/  SEL R11, R11, R10, P0 ;  /* 0x0000000a0b0b7207 */ /* 0x000fe40000000000 */
[----:B------:R-:W-:Y:S02]  /*0f10*/  SEL R6, R6, 0xffffffff, P1 ;  /* 0xffffffff06067807 */ /* 0x000fe40000800000 */
[----:B------:R-:W-:Y:S01]  /*0f20*/  SEL R11, R11, 0xffffffff, P1 ;  /* 0xffffffff0b0b7807 */ /* 0x000fe20000800000 */
[----:B------:R-:W-:Y:S06]  /*0f30*/  RET.REL.NODEC R8 `(_Z11witnessTestPfPVbyy) ;  /* 0xfffffff008307950 */ /* 0x000fec0003c3ffff */
.L_x_16:
[----:B------:R-:W-:-:S00]  /*0f40*/  BRA `(.L_x_16) ;  /* 0xfffffffc00fc7947 */ /* 0x000fc0000383ffff */
[----:B------:R-:W-:-:S00]  /*0f50*/  NOP ;  /* 0x0000000000007918 */ /* 0x000fc00000000000 */
        /* <DEDUP_REMOVED lines=10> */
.L_x_17:


//--------------------- .nv.shared.reserved.0     --------------------------
	.section	.nv.shared.reserved.0,"aw",@nobits
	.weak		__nv_reservedSMEM_offset_0_alias
	.size		__nv_reservedSMEM_offset_0_alias, 0, 64
	.other		__nv_reservedSMEM_offset_0_alias,@"STO_CUDA_RESERVED_SHARED STV_DEFAULT"
__nv_reservedSMEM_offset_0_alias:
	.zero		0
	.zero		64


//--------------------- .nv.constant0._Z11witnessTestPfPVbyy --------------------------
	.section	.nv.constant0._Z11witnessTestPfPVbyy,"a",@progbits
	.sectionflags	@""
	.align	4
.nv.constant0._Z11witnessTestPfPVbyy:
	.zero		928


//--------------------- SYMBOLS --------------------------

	.type		.nv.reservedSmem.offset0,@object
	.size		.nv.reservedSmem.offset0,0x4
